	.headerflags	@"EF_CUDA_TEXMODE_UNIFIED EF_CUDA_64BIT_ADDRESS EF_CUDA_ACCELERATORS EF_CUDA_SM90 EF_CUDA_VIRTUAL_SM(EF_CUDA_SM90)"
	.elftype	@"ET_EXEC"


//--------------------- .nv.info                  --------------------------
	.section	.nv.info,"",@"SHT_CUDA_INFO"
	.align	4


	//----- nvinfo : EIATTR_REGCOUNT
	.align		4
        /*0000*/ 	.byte	0x04, 0x2f
        /*0002*/ 	.short	(.L_3 - .L_2)
	.align		4
.L_2:
        /*0004*/ 	.word	index@(triton_per_fused__native_batch_norm_legit_no_training_convolution_hardtanh_mean_3)
        /*0008*/ 	.word	0x0000001a


	//----- nvinfo : EIATTR_MIN_STACK_SIZE
	.align		4
.L_3:
        /*000c*/ 	.byte	0x04, 0x12
        /*000e*/ 	.short	(.L_5 - .L_4)
	.align		4
.L_4:
        /*0010*/ 	.word	index@(triton_per_fused__native_batch_norm_legit_no_training_convolution_hardtanh_mean_3)
        /*0014*/ 	.word	0x00000000


	//----- nvinfo : EIATTR_FRAME_SIZE
	.align		4
.L_5:
        /*0018*/ 	.byte	0x04, 0x11
        /*001a*/ 	.short	(.L_7 - .L_6)
	.align		4
.L_6:
        /*001c*/ 	.word	index@(triton_per_fused__native_batch_norm_legit_no_training_convolution_hardtanh_mean_3)
        /*0020*/ 	.word	0x00000000


	//----- nvinfo : EIATTR_MIN_STACK_SIZE
	.align		4
.L_7:
        /*0024*/ 	.byte	0x04, 0x12
        /*0026*/ 	.short	(.L_9 - .L_8)
	.align		4
.L_8:
        /*0028*/ 	.word	index@(triton_per_fused__native_batch_norm_legit_no_training_convolution_hardtanh_mean_3)
        /*002c*/ 	.word	0x00000000
.L_9:


//--------------------- .nv.info.triton_per_fused__native_batch_norm_legit_no_training_convolution_hardtanh_mean_3 --------------------------
	.section	.nv.info.triton_per_fused__native_batch_norm_legit_no_training_convolution_hardtanh_mean_3,"",@"SHT_CUDA_INFO"
	.sectionflags	@""
	.align	4


	//----- nvinfo : EIATTR_CUDA_API_VERSION
	.align		4
        /*0000*/ 	.byte	0x04, 0x37
        /*0002*/ 	.short	(.L_11 - .L_10)
.L_10:
        /*0004*/ 	.word	0x0000007c


	//----- nvinfo : EIATTR_KPARAM_INFO
	.align		4
.L_11:
        /*0008*/ 	.byte	0x04, 0x17
        /*000a*/ 	.short	(.L_13 - .L_12)
.L_12:
        /*000c*/ 	.word	0x00000000
        /*0010*/ 	.short	0x0009
        /*0012*/ 	.short	0x0044
        /*0014*/ 	.byte	0x00, 0xf0, 0x11, 0x00


	//----- nvinfo : EIATTR_KPARAM_INFO
	.align		4
.L_13:
        /*0018*/ 	.byte	0x04, 0x17
        /*001a*/ 	.short	(.L_15 - .L_14)
.L_14:
        /*001c*/ 	.word	0x00000000
        /*0020*/ 	.short	0x0008
        /*0022*/ 	.short	0x0040
        /*0024*/ 	.byte	0x00, 0xf0, 0x11, 0x00


	//----- nvinfo : EIATTR_KPARAM_INFO
	.align		4
.L_15:
        /*0028*/ 	.byte	0x04, 0x17
        /*002a*/ 	.short	(.L_17 - .L_16)
.L_16:
        /*002c*/ 	.word	0x00000000
        /*0030*/ 	.short	0x0007
        /*0032*/ 	.short	0x0038
        /*0034*/ 	.byte	0x00, 0xf4, 0x21, 0x00


	//----- nvinfo : EIATTR_KPARAM_INFO
	.align		4
.L_17:
        /*0038*/ 	.byte	0x04, 0x17
        /*003a*/ 	.short	(.L_19 - .L_18)
.L_18:
        /*003c*/ 	.word	0x00000000
        /*0040*/ 	.short	0x0006
        /*0042*/ 	.short	0x0030
        /*0044*/ 	.byte	0x00, 0xf4, 0x21, 0x00


	//----- nvinfo : EIATTR_KPARAM_INFO
	.align		4
.L_19:
        /*0048*/ 	.byte	0x04, 0x17
        /*004a*/ 	.short	(.L_21 - .L_20)
.L_20:
        /*004c*/ 	.word	0x00000000
        /*0050*/ 	.short	0x0005
        /*0052*/ 	.short	0x0028
        /*0054*/ 	.byte	0x00, 0xf4, 0x21, 0x00


	//----- nvinfo : EIATTR_KPARAM_INFO
	.align		4
.L_21:
        /*0058*/ 	.byte	0x04, 0x17
        /*005a*/ 	.short	(.L_23 - .L_22)
.L_22:
        /*005c*/ 	.word	0x00000000
        /*0060*/ 	.short	0x0004
        /*0062*/ 	.short	0x0020
        /*0064*/ 	.byte	0x00, 0xf4, 0x21, 0x00


	//----- nvinfo : EIATTR_KPARAM_INFO
	.align		4
.L_23:
        /*0068*/ 	.byte	0x04, 0x17
        /*006a*/ 	.short	(.L_25 - .L_24)
.L_24:
        /*006c*/ 	.word	0x00000000
        /*0070*/ 	.short	0x0003
        /*0072*/ 	.short	0x0018
        /*0074*/ 	.byte	0x00, 0xf4, 0x21, 0x00


	//----- nvinfo : EIATTR_KPARAM_INFO
	.align		4
.L_25:
        /*0078*/ 	.byte	0x04, 0x17
        /*007a*/ 	.short	(.L_27 - .L_26)
.L_26:
        /*007c*/ 	.word	0x00000000
        /*0080*/ 	.short	0x0002
        /*0082*/ 	.short	0x0010
        /*0084*/ 	.byte	0x00, 0xf4, 0x21, 0x00


	//----- nvinfo : EIATTR_KPARAM_INFO
	.align		4
.L_27:
        /*0088*/ 	.byte	0x04, 0x17
        /*008a*/ 	.short	(.L_29 - .L_28)
.L_28:
        /*008c*/ 	.word	0x00000000
        /*0090*/ 	.short	0x0001
        /*0092*/ 	.short	0x0008
        /*0094*/ 	.byte	0x00, 0xf4, 0x21, 0x00


	//----- nvinfo : EIATTR_KPARAM_INFO
	.align		4
.L_29:
        /*0098*/ 	.byte	0x04, 0x17
        /*009a*/ 	.short	(.L_31 - .L_30)
.L_30:
        /*009c*/ 	.word	0x00000000
        /*00a0*/ 	.short	0x0000
        /*00a2*/ 	.short	0x0000
        /*00a4*/ 	.byte	0x00, 0xf4, 0x21, 0x00


	//----- nvinfo : EIATTR_SPARSE_MMA_MASK
	.align		4
.L_31:
        /*00a8*/ 	.byte	0x03, 0x50
        /*00aa*/ 	.short	0x0000


	//----- nvinfo : EIATTR_MAXREG_COUNT
	.align		4
        /*00ac*/ 	.byte	0x03, 0x1b
        /*00ae*/ 	.short	0x00ff


	//----- nvinfo : EIATTR_COOP_GROUP_MASK_REGIDS
	.align		4
        /*00b0*/ 	.byte	0x04, 0x29
        /*00b2*/ 	.short	(.L_33 - .L_32)


	//   ....[0]....
.L_32:
        /*00b4*/ 	.word	0xffffffff


	//   ....[1]....
        /*00b8*/ 	.word	0xffffffff


	//   ....[2]....
        /*00bc*/ 	.word	0xffffffff


	//----- nvinfo : EIATTR_COOP_GROUP_INSTR_OFFSETS
	.align		4
.L_33:
        /*00c0*/ 	.byte	0x04, 0x28
        /*00c2*/ 	.short	(.L_35 - .L_34)


	//   ....[0]....
.L_34:
        /*00c4*/ 	.word	0x000004d0


	//   ....[1]....
        /*00c8*/ 	.word	0x000004f0


	//   ....[2]....
        /*00cc*/ 	.word	0x00000510


	//----- nvinfo : EIATTR_EXIT_INSTR_OFFSETS
	.align		4
.L_35:
        /*00d0*/ 	.byte	0x04, 0x1c
        /*00d2*/ 	.short	(.L_37 - .L_36)


	//   ....[0]....
.L_36:
        /*00d4*/ 	.word	0x00000620


	//   ....[1]....
        /*00d8*/ 	.word	0x00000650


	//----- nvinfo : EIATTR_REQNTID
	.align		4
.L_37:
        /*00dc*/ 	.byte	0x04, 0x10
        /*00de*/ 	.short	(.L_39 - .L_38)
.L_38:
        /*00e0*/ 	.word	0x00000040
        /*00e4*/ 	.word	0x00000001
        /*00e8*/ 	.word	0x00000001


	//----- nvinfo : EIATTR_CBANK_PARAM_SIZE
	.align		4
.L_39:
        /*00ec*/ 	.byte	0x03, 0x19
        /*00ee*/ 	.short	0x0048


	//----- nvinfo : EIATTR_PARAM_CBANK
	.align		4
        /*00f0*/ 	.byte	0x04, 0x0a
        /*00f2*/ 	.short	(.L_41 - .L_40)
	.align		4
.L_40:
        /*00f4*/ 	.word	index@(.nv.constant0.triton_per_fused__native_batch_norm_legit_no_training_convolution_hardtanh_mean_3)
        /*00f8*/ 	.short	0x0210
        /*00fa*/ 	.short	0x0048


	//----- nvinfo : EIATTR_SW_WAR
	.align		4
.L_41:
        /*00fc*/ 	.byte	0x04, 0x36
        /*00fe*/ 	.short	(.L_43 - .L_42)
.L_42:
        /*0100*/ 	.word	0x00000008
.L_43:


//--------------------- .nv.callgraph             --------------------------
	.section	.nv.callgraph,"",@"SHT_CUDA_CALLGRAPH"
	.align	4
	.sectionentsize	8
	.align		4
        /*0000*/ 	.word	0x00000000
	.align		4
        /*0004*/ 	.word	0xffffffff
	.align		4
        /*0008*/ 	.word	0x00000000
	.align		4
        /*000c*/ 	.word	0xfffffffe
	.align		4
        /*0010*/ 	.word	0x00000000
	.align		4
        /*0014*/ 	.word	0xfffffffd
	.align		4
        /*0018*/ 	.word	0x00000000
	.align		4
        /*001c*/ 	.word	0xfffffffc


//--------------------- .nv.constant4             --------------------------
	.section	.nv.constant4,"a",@progbits
	.align	8
	.align		8
.nv.constant4:
        /*0000*/ 	.dword	_$_str
	.align		8
        /*0008*/ 	.dword	_$_str_$_2


//--------------------- .text.triton_per_fused__native_batch_norm_legit_no_training_convolution_hardtanh_mean_3 --------------------------
	.section	.text.triton_per_fused__native_batch_norm_legit_no_training_convolution_hardtanh_mean_3,"ax",@progbits
	.sectionflags	@"SHF_BARRIERS=1"
	.align	128
        .global         triton_per_fused__native_batch_norm_legit_no_training_convolution_hardtanh_mean_3
        .type           triton_per_fused__native_batch_norm_legit_no_training_convolution_hardtanh_mean_3,@function
        .size           triton_per_fused__native_batch_norm_legit_no_training_convolution_hardtanh_mean_3,(.L_x_1 - triton_per_fused__native_batch_norm_legit_no_training_convolution_hardtanh_mean_3)
        .other          triton_per_fused__native_batch_norm_legit_no_training_convolution_hardtanh_mean_3,@"STO_CUDA_ENTRY STV_DEFAULT"
triton_per_fused__native_batch_norm_legit_no_training_convolution_hardtanh_mean_3:
.text.triton_per_fused__native_batch_norm_legit_no_training_convolution_hardtanh_mean_3:
[----:B------:R-:W0:Y:S01]  /*0000*/  LDC R1, c[0x0][0x28] ;  /* 0x00000a00ff017b82 */ /* 0x000e220000000800 */
[----:B------:R-:W1:Y:S07]  /*0010*/  S2R R13, SR_TID.X ;  /* 0x00000000000d7919 */ /* 0x000e6e0000002100 */
[----:B------:R-:W2:Y:S01]  /*0020*/  LDC.64 R20, c[0x0][0x230] ;  /* 0x00008c00ff147b82 */ /* 0x000ea20000000a00 */
[----:B------:R-:W-:Y:S01]  /*0030*/  IMAD.MOV.U32 R14, RZ, RZ, RZ ;  /* 0x000000ffff0e7224 */ /* 0x000fe200078e00ff */
[----:B------:R-:W-:Y:S01]  /*0040*/  ULDC.64 UR6, c[0x0][0x208] ;  /* 0x0000820000067ab9 */ /* 0x000fe20000000a00 */
[----:B------:R-:W3:Y:S05]  /*0050*/  S2R R0, SR_CTAID.X ;  /* 0x0000000000007919 */ /* 0x000eea0000002500 */
[----:B------:R-:W4:Y:S08]  /*0060*/  LDC.64 R4, c[0x0][0x210] ;  /* 0x00008400ff047b82 */ /* 0x000f300000000a00 */
[----:B------:R-:W5:Y:S08]  /*0070*/  LDC.64 R16, c[0x0][0x220] ;  /* 0x00008800ff107b82 */ /* 0x000f700000000a00 */
[----:B------:R-:W4:Y:S01]  /*0080*/  LDC.64 R8, c[0x0][0x228] ;  /* 0x00008a00ff087b82 */ /* 0x000f220000000a00 */
[----:B-1----:R-:W-:-:S07]  /*0090*/  SHF.R.U32.HI R15, RZ, 0x3, R13 ;  /* 0x00000003ff0f7819 */ /* 0x002fce000001160d */
[----:B------:R-:W1:Y:S01]  /*00a0*/  LDC.64 R10, c[0x0][0x238] ;  /* 0x00008e00ff0a7b82 */ /* 0x000e620000000a00 */
[----:B---3--:R-:W-:Y:S01]  /*00b0*/  IMAD.SHL.U32 R12, R0, 0x8, RZ ;  /* 0x00000008000c7824 */ /* 0x008fe200078e00ff */
[----:B------:R-:W-:Y:S02]  /*00c0*/  SHF.R.S32.HI R3, RZ, 0x1c, R0 ;  /* 0x0000001cff037819 */ /* 0x000fe40000011400 */
[----:B------:R-:W-:Y:S02]  /*00d0*/  SGXT.U32 R15, R15, 0x3 ;  /* 0x000000030f0f781a */ /* 0x000fe40000000000 */
[----:B------:R-:W-:Y:S02]  /*00e0*/  SGXT R3, R3, 0x1 ;  /* 0x000000010303781a */ /* 0x000fe40000000200 */
[----:B------:R-:W-:-:S04]  /*00f0*/  LOP3.LUT R0, R12, R15, RZ, 0xfc, !PT ;  /* 0x0000000f0c007212 */ /* 0x000fc800078efcff */
[----:B------:R-:W-:Y:S02]  /*0100*/  LEA.HI R3, R3, R0, RZ, 0x2 ;  /* 0x0000000003037211 */ /* 0x000fe400078f10ff */
[----:B------:R-:W-:Y:S02]  /*0110*/  ISETP.GE.AND P1, PT, R0, 0x10, PT ;  /* 0x000000100000780c */ /* 0x000fe40003f26270 */
[----:B------:R-:W-:-:S05]  /*0120*/  LOP3.LUT R3, R3, 0xfffffffc, RZ, 0xc0, !PT ;  /* 0xfffffffc03037812 */ /* 0x000fca00078ec0ff */
[----:B------:R-:W-:-:S04]  /*0130*/  IMAD.IADD R19, R0, 0x1, -R3 ;  /* 0x0000000100137824 */ /* 0x000fc800078e0a03 */
[----:B--2---:R-:W-:-:S05]  /*0140*/  IMAD.WIDE R20, R19, 0x4, R20 ;  /* 0x0000000413147825 */ /* 0x004fca00078e0214 */
[----:B------:R2:W3:Y:S01]  /*0150*/  @!P1 LDG.E.EL R14, desc[UR6][R20.64] ;  /* 0x00000006140e9981 */ /* 0x0004e2000c2e1900 */
[----:B------:R-:W-:Y:S02]  /*0160*/  IMAD.SHL.U32 R2, R13, 0x2, RZ ;  /* 0x000000020d027824 */ /* 0x000fe400078e00ff */
[----:B------:R-:W-:-:S03]  /*0170*/  IMAD.MOV.U32 R18, RZ, RZ, RZ ;  /* 0x000000ffff127224 */ /* 0x000fc600078e00ff */
[----:B------:R-:W-:Y:S02]  /*0180*/  LOP3.LUT R7, R2, 0xe, RZ, 0xc0, !PT ;  /* 0x0000000e02077812 */ /* 0x000fe400078ec0ff */
[----:B------:R-:W1:Y:S02]  /*0190*/  LDC.64 R2, c[0x0][0x240] ;  /* 0x00009000ff027b82 */ /* 0x000e640000000a00 */
[----:B------:R-:W-:Y:S02]  /*01a0*/  LEA R0, R0, R7, 0x4 ;  /* 0x0000000700007211 */ /* 0x000fe400078e20ff */
[----:B------:R-:W-:-:S03]  /*01b0*/  CS2R R6, SRZ ;  /* 0x0000000000067805 */ /* 0x000fc6000001ff00 */
[----:B----4-:R-:W-:-:S04]  /*01c0*/  IMAD.WIDE R4, R0, 0x4, R4 ;  /* 0x0000000400047825 */ /* 0x010fc800078e0204 */
[C---:B-----5:R-:W-:Y:S01]  /*01d0*/  IMAD.WIDE R16, R19.reuse, 0x4, R16 ;  /* 0x0000000413107825 */ /* 0x060fe200078e0210 */
[----:B------:R-:W4:Y:S03]  /*01e0*/  @!P1 LDG.E.64 R6, desc[UR6][R4.64] ;  /* 0x0000000604069981 */ /* 0x000f26000c1e1b00 */
[----:B--2---:R-:W-:Y:S01]  /*01f0*/  IMAD.MOV.U32 R20, RZ, RZ, RZ ;  /* 0x000000ffff147224 */ /* 0x004fe200078e00ff */
[----:B------:R2:W5:Y:S01]  /*0200*/  @!P1 LDG.E.EL R18, desc[UR6][R16.64] ;  /* 0x0000000610129981 */ /* 0x000562000c2e1900 */
[----:B0-----:R-:W-:Y:S01]  /*0210*/  IMAD.WIDE R22, R19, 0x4, R8 ;  /* 0x0000000413167825 */ /* 0x001fe200078e0208 */
[----:B------:R-:W-:-:S04]  /*0220*/  CS2R R8, SRZ ;  /* 0x0000000000087805 */ /* 0x000fc8000001ff00 */
[----:B------:R-:W4:Y:S01]  /*0230*/  @!P1 LDG.E.EL R20, desc[UR6][R22.64] ;  /* 0x0000000616149981 */ /* 0x000f22000c2e1900 */
[----:B-1----:R-:W-:-:S04]  /*0240*/  IMAD.WIDE R10, R19, 0x4, R10 ;  /* 0x00000004130a7825 */ /* 0x002fc800078e020a */
[----:B------:R-:W-:Y:S01]  /*0250*/  IMAD.WIDE R2, R19, 0x4, R2 ;  /* 0x0000000413027825 */ /* 0x000fe200078e0202 */
[----:B------:R4:W5:Y:S04]  /*0260*/  @!P1 LDG.E.EL R9, desc[UR6][R10.64] ;  /* 0x000000060a099981 */ /* 0x000968000c2e1900 */
[----:B------:R0:W5:Y:S01]  /*0270*/  @!P1 LDG.E.EL R8, desc[UR6][R2.64] ;  /* 0x0000000602089981 */ /* 0x000162000c2e1900 */
[----:B--2---:R-:W-:Y:S01]  /*0280*/  HFMA2.MMA R16, -RZ, RZ, 1.625, 0 ;  /* 0x3e800000ff107435 */ /* 0x004fe200000001ff */
[----:B------:R-:W1:Y:S01]  /*0290*/  S2UR UR5, SR_CgaCtaId ;  /* 0x00000000000579c3 */ /* 0x000e620000008800 */
[----:B------:R-:W-:Y:S02]  /*02a0*/  UMOV UR4, 0x400 ;  /* 0x0000040000047882 */ /* 0x000fe40000000000 */
[----:B-1----:R-:W-:-:S06]  /*02b0*/  UPRMT UR4, UR5, 0x654, UR4 ;  /* 0x0000065405047896 */ /* 0x002fcc0008000004 */
[----:B------:R-:W-:Y:S01]  /*02c0*/  LEA R15, R15, UR4, 0x2 ;  /* 0x000000040f0f7c11 */ /* 0x000fe2000f8e10ff */
[----:B---3--:R-:W-:-:S04]  /*02d0*/  FADD R14, R14, 9.9999997473787516356e-06 ;  /* 0x3727c5ac0e0e7421 */ /* 0x008fc80000000000 */
[----:B------:R-:W1:Y:S02]  /*02e0*/  MUFU.SQRT R19, R14 ;  /* 0x0000000e00137308 */ /* 0x000e640000002000 */
[C---:B-1----:R-:W-:Y:S02]  /*02f0*/  FSETP.GT.AND P0, PT, R19.reuse, 8.50705917302346158658e+37, PT ;  /* 0x7e8000001300780b */ /* 0x042fe40003f04000 */
[----:B------:R-:W-:-:S11]  /*0300*/  FSETP.GEU.AND P2, PT, R19, 1.175494350822287508e-38, PT ;  /* 0x008000001300780b */ /* 0x000fd60003f4e000 */
[----:B------:R-:W-:-:S04]  /*0310*/  @P0 FMUL R19, R19, 0.25 ;  /* 0x3e80000013130820 */ /* 0x000fc80000400000 */
[----:B------:R-:W-:-:S06]  /*0320*/  @!P2 FMUL R19, R19, 16777216 ;  /* 0x4b8000001313a820 */ /* 0x000fcc0000400000 */
[----:B------:R-:W1:Y:S01]  /*0330*/  MUFU.RCP R19, R19 ;  /* 0x0000001300137308 */ /* 0x000e620000001000 */
[----:B------:R-:W-:Y:S02]  /*0340*/  FSEL R16, R16, 1, P0 ;  /* 0x3f80000010107808 */ /* 0x000fe40000000000 */
[----:B----4-:R-:W-:Y:S02]  /*0350*/  SEL R11, R6, RZ, !P1 ;  /* 0x000000ff060b7207 */ /* 0x010fe40004800000 */
[----:B0-----:R-:W-:Y:S01]  /*0360*/  SEL R3, R7, RZ, !P1 ;  /* 0x000000ff07037207 */ /* 0x001fe20004800000 */
[----:B------:R-:W-:Y:S02]  /*0370*/  @!P2 FMUL R16, R16, 16777216 ;  /* 0x4b8000001010a820 */ /* 0x000fe40000400000 */
[--C-:B-----5:R-:W-:Y:S02]  /*0380*/  FADD R2, R11, R18.reuse ;  /* 0x000000120b027221 */ /* 0x120fe40000000000 */
[----:B------:R-:W-:-:S02]  /*0390*/  FADD R3, R3, R18 ;  /* 0x0000001203037221 */ /* 0x000fc40000000000 */
[--C-:B------:R-:W-:Y:S02]  /*03a0*/  FADD R6, R2, -R20.reuse ;  /* 0x8000001402067221 */ /* 0x100fe40000000000 */
[----:B------:R-:W-:Y:S01]  /*03b0*/  FADD R20, R3, -R20 ;  /* 0x8000001403147221 */ /* 0x000fe20000000000 */
[----:B-1----:R-:W-:-:S04]  /*03c0*/  FMUL R7, R19, R16 ;  /* 0x0000001013077220 */ /* 0x002fc80000400000 */
[-C--:B------:R-:W-:Y:S01]  /*03d0*/  FMUL R11, R6, R7.reuse ;  /* 0x00000007060b7220 */ /* 0x080fe20000400000 */
[----:B------:R-:W-:-:S03]  /*03e0*/  FMUL R7, R20, R7 ;  /* 0x0000000714077220 */ /* 0x000fc60000400000 */
[-CC-:B------:R-:W-:Y:S01]  /*03f0*/  FFMA R11, R11, R9.reuse, R8.reuse ;  /* 0x000000090b0b7223 */ /* 0x180fe20000000008 */
[----:B------:R-:W-:-:S04]  /*0400*/  FFMA R7, R7, R9, R8 ;  /* 0x0000000907077223 */ /* 0x000fc80000000008 */
[----:B------:R-:W-:Y:S02]  /*0410*/  FSETP.GTU.AND P0, PT, R11, RZ, PT ;  /* 0x000000ff0b00720b */ /* 0x000fe40003f0c000 */
[----:B------:R-:W-:Y:S02]  /*0420*/  FSETP.GTU.AND P2, PT, R7, RZ, PT ;  /* 0x000000ff0700720b */ /* 0x000fe40003f4c000 */
[----:B------:R-:W-:Y:S02]  /*0430*/  FSEL R6, R11, RZ, P0 ;  /* 0x000000ff0b067208 */ /* 0x000fe40000000000 */
[----:B------:R-:W-:Y:S02]  /*0440*/  FSEL R7, R7, RZ, P2 ;  /* 0x000000ff07077208 */ /* 0x000fe40001000000 */
[----:B------:R-:W-:Y:S02]  /*0450*/  FSETP.GEU.AND P3, PT, R6, 6, PT ;  /* 0x40c000000600780b */ /* 0x000fe40003f6e000 */
[----:B------:R-:W-:-:S02]  /*0460*/  FSETP.GEU.AND P4, PT, R7, 6, PT ;  /* 0x40c000000700780b */ /* 0x000fc40003f8e000 */
[----:B------:R-:W-:Y:S02]  /*0470*/  FSETP.NAN.AND P0, PT, R6, R6, PT ;  /* 0x000000060600720b */ /* 0x000fe40003f08000 */
[----:B------:R-:W-:-:S07]  /*0480*/  FSETP.NAN.AND P2, PT, R7, R7, PT ;  /* 0x000000070700720b */ /* 0x000fce0003f48000 */
[----:B------:R-:W-:Y:S02]  /*0490*/  @P3 FSEL R6, R6, 6, P0 ;  /* 0x40c0000006063808 */ /* 0x000fe40000000000 */
[----:B------:R-:W-:-:S05]  /*04a0*/  @P4 FSEL R7, R7, 6, P2 ;  /* 0x40c0000007074808 */ /* 0x000fca0001000000 */
[----:B------:R-:W-:-:S05]  /*04b0*/  FADD R8, R6, R7 ;  /* 0x0000000706087221 */ /* 0x000fca0000000000 */
[----:B------:R-:W-:-:S05]  /*04c0*/  FSEL R9, R8, RZ, !P1 ;  /* 0x000000ff08097208 */ /* 0x000fca0004800000 */
[----:B------:R-:W0:Y:S02]  /*04d0*/  SHFL.BFLY PT, R8, R9, 0x4, 0x1f ;  /* 0x0c801f0009087f89 */ /* 0x000e2400000e0000 */
[----:B0-----:R-:W-:-:S05]  /*04e0*/  FADD R10, R9, R8 ;  /* 0x00000008090a7221 */ /* 0x001fca0000000000 */
[----:B------:R-:W0:Y:S02]  /*04f0*/  SHFL.BFLY PT, R11, R10, 0x2, 0x1f ;  /* 0x0c401f000a0b7f89 */ /* 0x000e2400000e0000 */
[----:B0-----:R-:W-:-:S05]  /*0500*/  FADD R11, R10, R11 ;  /* 0x0000000b0a0b7221 */ /* 0x001fca0000000000 */
[----:B------:R-:W0:Y:S01]  /*0510*/  SHFL.BFLY PT, R14, R11, 0x1, 0x1f ;  /* 0x0c201f000b0e7f89 */ /* 0x000e2200000e0000 */
[----:B------:R-:W-:-:S04]  /*0520*/  LOP3.LUT R8, R13, 0x7, RZ, 0xc0, !PT ;  /* 0x000000070d087812 */ /* 0x000fc800078ec0ff */
[----:B------:R-:W-:Y:S02]  /*0530*/  LEA R16, R8, UR4, 0x2 ;  /* 0x0000000408107c11 */ /* 0x000fe4000f8e10ff */
[----:B------:R-:W1:Y:S01]  /*0540*/  LDC.64 R8, c[0x0][0x248] ;  /* 0x00009200ff087b82 */ /* 0x000e620000000a00 */
[----:B0-----:R-:W-:-:S07]  /*0550*/  FADD R14, R11, R14 ;  /* 0x0000000e0b0e7221 */ /* 0x001fce0000000000 */
[----:B------:R-:W0:Y:S01]  /*0560*/  LDC.64 R10, c[0x0][0x218] ;  /* 0x00008600ff0a7b82 */ /* 0x000e220000000a00 */
[----:B------:R2:W-:Y:S07]  /*0570*/  STS [R15], R14 ;  /* 0x0000000e0f007388 */ /* 0x0005ee0000000800 */
[----:B------:R-:W-:Y:S01]  /*0580*/  BAR.SYNC.DEFER_BLOCKING 0x0 ;  /* 0x0000000000007b1d */ /* 0x000fe20000010000 */
[----:B-1----:R-:W-:Y:S01]  /*0590*/  IMAD.WIDE R8, R0, 0x4, R8 ;  /* 0x0000000400087825 */ /* 0x002fe200078e0208 */
[----:B------:R-:W-:-:S02]  /*05a0*/  LOP3.LUT P0, RZ, R13, 0x38, RZ, 0xc0, !PT ;  /* 0x000000380dff7812 */ /* 0x000fc4000780c0ff */
[----:B------:R-:W-:-:S04]  /*05b0*/  LOP3.LUT R13, R12, 0x7, R13, 0xf8, !PT ;  /* 0x000000070c0d7812 */ /* 0x000fc800078ef80d */
[C---:B------:R-:W-:Y:S01]  /*05c0*/  ISETP.LT.AND P0, PT, R13.reuse, 0x10, !P0 ;  /* 0x000000100d00780c */ /* 0x040fe20004701270 */
[----:B------:R2:W-:Y:S04]  /*05d0*/  @!P1 STG.E.64 desc[UR6][R4.64], R2 ;  /* 0x0000000204009986 */ /* 0x0005e8000c101b06 */
[----:B------:R-:W1:Y:S04]  /*05e0*/  LDS R16, [R16] ;  /* 0x0000000010107984 */ /* 0x000e680000000800 */
[----:B------:R2:W-:Y:S01]  /*05f0*/  @!P1 STG.E.64 desc[UR6][R8.64], R6 ;  /* 0x0000000608009986 */ /* 0x0005e2000c101b06 */
[----:B0-----:R-:W-:Y:S01]  /*0600*/  IMAD.WIDE R10, R13, 0x4, R10 ;  /* 0x000000040d0a7825 */ /* 0x001fe200078e020a */
[----:B------:R-:W-:Y:S06]  /*0610*/  BAR.SYNC.DEFER_BLOCKING 0x0 ;  /* 0x0000000000007b1d */ /* 0x000fec0000010000 */
[----:B--2---:R-:W-:Y:S05]  /*0620*/  @!P0 EXIT ;  /* 0x000000000000894d */ /* 0x004fea0003800000 */
[----:B-1----:R-:W-:-:S05]  /*0630*/  FMUL R3, R16, 0.0625 ;  /* 0x3d80000010037820 */ /* 0x002fca0000400000 */
[----:B------:R-:W-:Y:S01]  /*0640*/  STG.E desc[UR6][R10.64], R3 ;  /* 0x000000030a007986 */ /* 0x000fe2000c101906 */
[----:B------:R-:W-:Y:S05]  /*0650*/  EXIT ;  /* 0x000000000000794d */ /* 0x000fea0003800000 */
.L_x_0:
[----:B------:R-:W-:-:S00]  /*0660*/  BRA `(.L_x_0) ;  /* 0xfffffffc00fc7947 */ /* 0x000fc0000383ffff */
[----:B------:R-:W-:-:S00]  /*0670*/  NOP ;  /* 0x0000000000007918 */ /* 0x000fc00000000000 */
        /* <DEDUP_REMOVED lines=8> */
.L_x_1:


//--------------------- .nv.global.init           --------------------------
	.section	.nv.global.init,"aw",@progbits
.nv.global.init:
	.type		_$_str,@object
	.size		_$_str,(_$_str_$_2 - _$_str)
_$_str:
        /*0000*/ 	.byte	0x5f, 0x5f, 0x43, 0x55, 0x44, 0x41, 0x5f, 0x46, 0x54, 0x5a, 0x00
	.type		_$_str_$_2,@object
	.size		_$_str_$_2,(.L_1 - _$_str_$_2)
_$_str_$_2:
        /*000b*/ 	.byte	0x5f, 0x5f, 0x43, 0x55, 0x44, 0x41, 0x5f, 0x50, 0x52, 0x45, 0x43, 0x5f, 0x53, 0x51, 0x52, 0x54
        /*001b*/ 	.byte	0x00
.L_1:


//--------------------- .nv.shared.triton_per_fused__native_batch_norm_legit_no_training_convolution_hardtanh_mean_3 --------------------------
	.section	.nv.shared.triton_per_fused__native_batch_norm_legit_no_training_convolution_hardtanh_mean_3,"aw",@nobits
	.sectionflags	@""
	.align	16
	.zero		1024


//--------------------- .nv.constant0.triton_per_fused__native_batch_norm_legit_no_training_convolution_hardtanh_mean_3 --------------------------
	.section	.nv.constant0.triton_per_fused__native_batch_norm_legit_no_training_convolution_hardtanh_mean_3,"a",@progbits
	.sectionflags	@""
	.align	4
.nv.constant0.triton_per_fused__native_batch_norm_legit_no_training_convolution_hardtanh_mean_3:
	.zero		600
